//
// Generated by NVIDIA NVVM Compiler
//
// Compiler Build ID: CL-36424714
// Cuda compilation tools, release 13.0, V13.0.88
// Based on NVVM 20.0.0
//

.version 9.0
.target sm_100
.address_size 64

	// .globl	_Z3fftPfS_
// _ZZ3fftPfS_E2SA has been demoted
// _ZZ3fftPfS_E2SB has been demoted
// _ZZ3fftPfS_E4SROT has been demoted

.visible .entry _Z3fftPfS_(
	.param .u64 .ptr .align 1 _Z3fftPfS__param_0,
	.param .u64 .ptr .align 1 _Z3fftPfS__param_1
)
{
	.reg .b16 	%rs<3>;
	.reg .b32 	%r<38>;
	.reg .b32 	%f<161>;
	.reg .b64 	%rd<13>;
	// demoted variable
	.shared .align 4 .b8 _ZZ3fftPfS_E2SA[8192];
	// demoted variable
	.shared .align 4 .b8 _ZZ3fftPfS_E2SB[8192];
	// demoted variable
	.shared .align 4 .b8 _ZZ3fftPfS_E4SROT[4096];
	ld.param.u64 	%rd1, [_Z3fftPfS__param_0];
	ld.param.u64 	%rd2, [_Z3fftPfS__param_1];
	cvta.to.global.u64 	%rd3, %rd1;
	cvta.to.global.u64 	%rd4, %rd2;
	mov.u32 	%r1, %tid.x;
	mul.wide.u32 	%rd5, %r1, 4;
	add.s64 	%rd6, %rd4, %rd5;
	ld.global.f32 	%f1, [%rd6];
	shl.b32 	%r2, %r1, 2;
	mov.u32 	%r3, _ZZ3fftPfS_E4SROT;
	add.s32 	%r4, %r3, %r2;
	st.shared.f32 	[%r4], %f1;
	mov.u32 	%r5, %ntid.x;
	mul.wide.s32 	%rd7, %r5, 4;
	add.s64 	%rd8, %rd6, %rd7;
	ld.global.f32 	%f2, [%rd8];
	shl.b32 	%r6, %r5, 2;
	add.s32 	%r7, %r4, %r6;
	st.shared.f32 	[%r7], %f2;
	add.s64 	%rd9, %rd3, %rd5;
	ld.global.f32 	%f3, [%rd9];
	mov.u32 	%r8, _ZZ3fftPfS_E2SA;
	add.s32 	%r9, %r8, %r2;
	st.shared.f32 	[%r9], %f3;
	add.s64 	%rd10, %rd9, %rd7;
	ld.global.f32 	%f4, [%rd10];
	add.s32 	%r10, %r9, %r6;
	st.shared.f32 	[%r10], %f4;
	add.s64 	%rd11, %rd10, %rd7;
	ld.global.f32 	%f5, [%rd11];
	add.s32 	%r11, %r10, %r6;
	st.shared.f32 	[%r11], %f5;
	add.s64 	%rd12, %rd11, %rd7;
	ld.global.f32 	%f6, [%rd12];
	add.s32 	%r12, %r11, %r6;
	st.shared.f32 	[%r12], %f6;
	bar.sync 	0;
	cvt.u16.u32 	%rs1, %r1;
	shl.b16 	%rs2, %rs1, 2;
	mul.wide.u16 	%r13, %rs2, 4;
	add.s32 	%r14, %r8, %r13;
	mov.u32 	%r15, _ZZ3fftPfS_E2SB;
	add.s32 	%r16, %r15, %r13;
	add.s32 	%r17, %r9, %r2;
	ld.shared.f32 	%f7, [%r17];
	ld.shared.f32 	%f8, [%r17+4096];
	add.f32 	%f9, %f7, %f8;
	st.shared.f32 	[%r16], %f9;
	ld.shared.f32 	%f10, [%r17+4];
	ld.shared.f32 	%f11, [%r17+4100];
	add.f32 	%f12, %f10, %f11;
	st.shared.f32 	[%r16+4], %f12;
	sub.f32 	%f13, %f7, %f8;
	st.shared.f32 	[%r16+8], %f13;
	sub.f32 	%f14, %f10, %f11;
	st.shared.f32 	[%r16+12], %f14;
	st.shared.f32 	[%r14], %f9;
	st.shared.f32 	[%r14+4], %f12;
	add.s32 	%r18, %r4, %r2;
	ld.shared.f32 	%f15, [%r18];
	ld.shared.f32 	%f16, [%r18+4];
	mul.f32 	%f17, %f14, %f16;
	fma.rn.f32 	%f18, %f13, %f15, %f17;
	st.shared.f32 	[%r14+8], %f18;
	mul.f32 	%f19, %f14, %f15;
	mul.f32 	%f20, %f16, %f13;
	sub.f32 	%f21, %f19, %f20;
	st.shared.f32 	[%r14+12], %f21;
	bar.sync 	0;
	ld.shared.f32 	%f22, [%r17];
	ld.shared.f32 	%f23, [%r17+4096];
	add.f32 	%f24, %f22, %f23;
	st.shared.f32 	[%r16], %f24;
	ld.shared.f32 	%f25, [%r17+4];
	ld.shared.f32 	%f26, [%r17+4100];
	add.f32 	%f27, %f25, %f26;
	st.shared.f32 	[%r16+4], %f27;
	sub.f32 	%f28, %f22, %f23;
	st.shared.f32 	[%r16+8], %f28;
	sub.f32 	%f29, %f25, %f26;
	st.shared.f32 	[%r16+12], %f29;
	st.shared.f32 	[%r14], %f24;
	st.shared.f32 	[%r14+4], %f27;
	shl.b32 	%r19, %r1, 3;
	and.b32  	%r20, %r19, 8176;
	add.s32 	%r21, %r3, %r20;
	ld.shared.f32 	%f30, [%r21];
	ld.shared.f32 	%f31, [%r21+4];
	mul.f32 	%f32, %f29, %f31;
	fma.rn.f32 	%f33, %f28, %f30, %f32;
	st.shared.f32 	[%r14+8], %f33;
	mul.f32 	%f34, %f29, %f30;
	mul.f32 	%f35, %f31, %f28;
	sub.f32 	%f36, %f34, %f35;
	st.shared.f32 	[%r14+12], %f36;
	bar.sync 	0;
	ld.shared.f32 	%f37, [%r17];
	ld.shared.f32 	%f38, [%r17+4096];
	add.f32 	%f39, %f37, %f38;
	st.shared.f32 	[%r16], %f39;
	ld.shared.f32 	%f40, [%r17+4];
	ld.shared.f32 	%f41, [%r17+4100];
	add.f32 	%f42, %f40, %f41;
	st.shared.f32 	[%r16+4], %f42;
	sub.f32 	%f43, %f37, %f38;
	st.shared.f32 	[%r16+8], %f43;
	sub.f32 	%f44, %f40, %f41;
	st.shared.f32 	[%r16+12], %f44;
	st.shared.f32 	[%r14], %f39;
	st.shared.f32 	[%r14+4], %f42;
	and.b32  	%r22, %r19, 8160;
	add.s32 	%r23, %r3, %r22;
	ld.shared.f32 	%f45, [%r23];
	ld.shared.f32 	%f46, [%r23+4];
	mul.f32 	%f47, %f44, %f46;
	fma.rn.f32 	%f48, %f43, %f45, %f47;
	st.shared.f32 	[%r14+8], %f48;
	mul.f32 	%f49, %f44, %f45;
	mul.f32 	%f50, %f46, %f43;
	sub.f32 	%f51, %f49, %f50;
	st.shared.f32 	[%r14+12], %f51;
	bar.sync 	0;
	ld.shared.f32 	%f52, [%r17];
	ld.shared.f32 	%f53, [%r17+4096];
	add.f32 	%f54, %f52, %f53;
	st.shared.f32 	[%r16], %f54;
	ld.shared.f32 	%f55, [%r17+4];
	ld.shared.f32 	%f56, [%r17+4100];
	add.f32 	%f57, %f55, %f56;
	st.shared.f32 	[%r16+4], %f57;
	sub.f32 	%f58, %f52, %f53;
	st.shared.f32 	[%r16+8], %f58;
	sub.f32 	%f59, %f55, %f56;
	st.shared.f32 	[%r16+12], %f59;
	st.shared.f32 	[%r14], %f54;
	st.shared.f32 	[%r14+4], %f57;
	and.b32  	%r24, %r19, 8128;
	add.s32 	%r25, %r3, %r24;
	ld.shared.f32 	%f60, [%r25];
	ld.shared.f32 	%f61, [%r25+4];
	mul.f32 	%f62, %f59, %f61;
	fma.rn.f32 	%f63, %f58, %f60, %f62;
	st.shared.f32 	[%r14+8], %f63;
	mul.f32 	%f64, %f59, %f60;
	mul.f32 	%f65, %f61, %f58;
	sub.f32 	%f66, %f64, %f65;
	st.shared.f32 	[%r14+12], %f66;
	bar.sync 	0;
	ld.shared.f32 	%f67, [%r17];
	ld.shared.f32 	%f68, [%r17+4096];
	add.f32 	%f69, %f67, %f68;
	st.shared.f32 	[%r16], %f69;
	ld.shared.f32 	%f70, [%r17+4];
	ld.shared.f32 	%f71, [%r17+4100];
	add.f32 	%f72, %f70, %f71;
	st.shared.f32 	[%r16+4], %f72;
	sub.f32 	%f73, %f67, %f68;
	st.shared.f32 	[%r16+8], %f73;
	sub.f32 	%f74, %f70, %f71;
	st.shared.f32 	[%r16+12], %f74;
	st.shared.f32 	[%r14], %f69;
	st.shared.f32 	[%r14+4], %f72;
	and.b32  	%r26, %r19, 8064;
	add.s32 	%r27, %r3, %r26;
	ld.shared.f32 	%f75, [%r27];
	ld.shared.f32 	%f76, [%r27+4];
	mul.f32 	%f77, %f74, %f76;
	fma.rn.f32 	%f78, %f73, %f75, %f77;
	st.shared.f32 	[%r14+8], %f78;
	mul.f32 	%f79, %f74, %f75;
	mul.f32 	%f80, %f76, %f73;
	sub.f32 	%f81, %f79, %f80;
	st.shared.f32 	[%r14+12], %f81;
	bar.sync 	0;
	ld.shared.f32 	%f82, [%r17];
	ld.shared.f32 	%f83, [%r17+4096];
	add.f32 	%f84, %f82, %f83;
	st.shared.f32 	[%r16], %f84;
	ld.shared.f32 	%f85, [%r17+4];
	ld.shared.f32 	%f86, [%r17+4100];
	add.f32 	%f87, %f85, %f86;
	st.shared.f32 	[%r16+4], %f87;
	sub.f32 	%f88, %f82, %f83;
	st.shared.f32 	[%r16+8], %f88;
	sub.f32 	%f89, %f85, %f86;
	st.shared.f32 	[%r16+12], %f89;
	st.shared.f32 	[%r14], %f84;
	st.shared.f32 	[%r14+4], %f87;
	and.b32  	%r28, %r19, 7936;
	add.s32 	%r29, %r3, %r28;
	ld.shared.f32 	%f90, [%r29];
	ld.shared.f32 	%f91, [%r29+4];
	mul.f32 	%f92, %f89, %f91;
	fma.rn.f32 	%f93, %f88, %f90, %f92;
	st.shared.f32 	[%r14+8], %f93;
	mul.f32 	%f94, %f89, %f90;
	mul.f32 	%f95, %f91, %f88;
	sub.f32 	%f96, %f94, %f95;
	st.shared.f32 	[%r14+12], %f96;
	bar.sync 	0;
	ld.shared.f32 	%f97, [%r17];
	ld.shared.f32 	%f98, [%r17+4096];
	add.f32 	%f99, %f97, %f98;
	st.shared.f32 	[%r16], %f99;
	ld.shared.f32 	%f100, [%r17+4];
	ld.shared.f32 	%f101, [%r17+4100];
	add.f32 	%f102, %f100, %f101;
	st.shared.f32 	[%r16+4], %f102;
	sub.f32 	%f103, %f97, %f98;
	st.shared.f32 	[%r16+8], %f103;
	sub.f32 	%f104, %f100, %f101;
	st.shared.f32 	[%r16+12], %f104;
	st.shared.f32 	[%r14], %f99;
	st.shared.f32 	[%r14+4], %f102;
	and.b32  	%r30, %r19, 7680;
	add.s32 	%r31, %r3, %r30;
	ld.shared.f32 	%f105, [%r31];
	ld.shared.f32 	%f106, [%r31+4];
	mul.f32 	%f107, %f104, %f106;
	fma.rn.f32 	%f108, %f103, %f105, %f107;
	st.shared.f32 	[%r14+8], %f108;
	mul.f32 	%f109, %f104, %f105;
	mul.f32 	%f110, %f106, %f103;
	sub.f32 	%f111, %f109, %f110;
	st.shared.f32 	[%r14+12], %f111;
	bar.sync 	0;
	ld.shared.f32 	%f112, [%r17];
	ld.shared.f32 	%f113, [%r17+4096];
	add.f32 	%f114, %f112, %f113;
	st.shared.f32 	[%r16], %f114;
	ld.shared.f32 	%f115, [%r17+4];
	ld.shared.f32 	%f116, [%r17+4100];
	add.f32 	%f117, %f115, %f116;
	st.shared.f32 	[%r16+4], %f117;
	sub.f32 	%f118, %f112, %f113;
	st.shared.f32 	[%r16+8], %f118;
	sub.f32 	%f119, %f115, %f116;
	st.shared.f32 	[%r16+12], %f119;
	st.shared.f32 	[%r14], %f114;
	st.shared.f32 	[%r14+4], %f117;
	and.b32  	%r32, %r19, 7168;
	add.s32 	%r33, %r3, %r32;
	ld.shared.f32 	%f120, [%r33];
	ld.shared.f32 	%f121, [%r33+4];
	mul.f32 	%f122, %f119, %f121;
	fma.rn.f32 	%f123, %f118, %f120, %f122;
	st.shared.f32 	[%r14+8], %f123;
	mul.f32 	%f124, %f119, %f120;
	mul.f32 	%f125, %f121, %f118;
	sub.f32 	%f126, %f124, %f125;
	st.shared.f32 	[%r14+12], %f126;
	bar.sync 	0;
	ld.shared.f32 	%f127, [%r17];
	ld.shared.f32 	%f128, [%r17+4096];
	add.f32 	%f129, %f127, %f128;
	st.shared.f32 	[%r16], %f129;
	ld.shared.f32 	%f130, [%r17+4];
	ld.shared.f32 	%f131, [%r17+4100];
	add.f32 	%f132, %f130, %f131;
	st.shared.f32 	[%r16+4], %f132;
	sub.f32 	%f133, %f127, %f128;
	st.shared.f32 	[%r16+8], %f133;
	sub.f32 	%f134, %f130, %f131;
	st.shared.f32 	[%r16+12], %f134;
	st.shared.f32 	[%r14], %f129;
	st.shared.f32 	[%r14+4], %f132;
	and.b32  	%r34, %r19, 6144;
	add.s32 	%r35, %r3, %r34;
	ld.shared.f32 	%f135, [%r35];
	ld.shared.f32 	%f136, [%r35+4];
	mul.f32 	%f137, %f134, %f136;
	fma.rn.f32 	%f138, %f133, %f135, %f137;
	st.shared.f32 	[%r14+8], %f138;
	mul.f32 	%f139, %f134, %f135;
	mul.f32 	%f140, %f136, %f133;
	sub.f32 	%f141, %f139, %f140;
	st.shared.f32 	[%r14+12], %f141;
	bar.sync 	0;
	ld.shared.f32 	%f142, [%r17];
	ld.shared.f32 	%f143, [%r17+4096];
	add.f32 	%f144, %f142, %f143;
	st.shared.f32 	[%r16], %f144;
	ld.shared.f32 	%f145, [%r17+4];
	ld.shared.f32 	%f146, [%r17+4100];
	add.f32 	%f147, %f145, %f146;
	st.shared.f32 	[%r16+4], %f147;
	sub.f32 	%f148, %f142, %f143;
	st.shared.f32 	[%r16+8], %f148;
	sub.f32 	%f149, %f145, %f146;
	st.shared.f32 	[%r16+12], %f149;
	st.shared.f32 	[%r14], %f144;
	st.shared.f32 	[%r14+4], %f147;
	and.b32  	%r36, %r19, 4096;
	add.s32 	%r37, %r3, %r36;
	ld.shared.f32 	%f150, [%r37];
	ld.shared.f32 	%f151, [%r37+4];
	mul.f32 	%f152, %f149, %f151;
	fma.rn.f32 	%f153, %f148, %f150, %f152;
	st.shared.f32 	[%r14+8], %f153;
	mul.f32 	%f154, %f149, %f150;
	mul.f32 	%f155, %f151, %f148;
	sub.f32 	%f156, %f154, %f155;
	st.shared.f32 	[%r14+12], %f156;
	bar.sync 	0;
	ld.shared.f32 	%f157, [%r9];
	st.global.f32 	[%rd9], %f157;
	ld.shared.f32 	%f158, [%r10];
	st.global.f32 	[%rd10], %f158;
	ld.shared.f32 	%f159, [%r11];
	st.global.f32 	[%rd11], %f159;
	ld.shared.f32 	%f160, [%r12];
	st.global.f32 	[%rd12], %f160;
	ret;

}


// ===== COMPILED SASS (sm_100) =====

	.target	sm_100

	.elftype	@"ET_EXEC"


//--------------------- .note.nv.tkinfo           --------------------------
	.section	.note.nv.tkinfo,"",@"SHT_NOTE"
	.sectionflags	@"SHF_NOTE_NV_TKINFO"
	.tkinfo
        /*0018*/ 	.word	0x00000002
        /*0030*/ 	.string	""
        /*0030*/ 	.string	"ptxas"
        /*0030*/ 	.string	"Cuda compilation tools, release 13.0, V13.0.88"
        /*0030*/ 	.string	"Build cuda_13.0.r13.0/compiler.36424714_0"
        /*0030*/ 	.string	"-arch sm_100 -m 64 "



//--------------------- .note.nv.cuinfo           --------------------------
	.section	.note.nv.cuinfo,"",@"SHT_NOTE"
	.sectionflags	@"SHF_NOTE_NV_CUINFO"
        /*0018*/ 	.short	0x0002
        /*001a*/ 	.short	0x0064
        /*001c*/ 	.short	0x0082
	.zero		2


//--------------------- .nv.info                  --------------------------
	.section	.nv.info,"",@"SHT_CUDA_INFO"
	.align	4


	//----- nvinfo : EIATTR_REGCOUNT
	.align		4
        /*0000*/ 	.byte	0x04, 0x2f
        /*0002*/ 	.short	(.L_1 - .L_0)
	.align		4
.L_0:
        /*0004*/ 	.word	index@(_Z3fftPfS_)
        /*0008*/ 	.word	0x0000001f


	//----- nvinfo : EIATTR_FRAME_SIZE
	.align		4
.L_1:
        /*000c*/ 	.byte	0x04, 0x11
        /*000e*/ 	.short	(.L_3 - .L_2)
	.align		4
.L_2:
        /*0010*/ 	.word	index@(_Z3fftPfS_)
        /*0014*/ 	.word	0x00000000


	//----- nvinfo : EIATTR_MIN_STACK_SIZE
	.align		4
.L_3:
        /*0018*/ 	.byte	0x04, 0x12
        /*001a*/ 	.short	(.L_5 - .L_4)
	.align		4
.L_4:
        /*001c*/ 	.word	index@(_Z3fftPfS_)
        /*0020*/ 	.word	0x00000000
.L_5:


//--------------------- .nv.compat                --------------------------
	.section	.nv.compat,"",@"SHT_CUDA_COMPAT_INFO"
	.align	4
        /*0000*/ 	.byte	0x02, 0x09, 0x00, 0x00, 0x02, 0x02, 0x01, 0x00, 0x02, 0x05, 0x05, 0x00, 0x03, 0x07, 0x01, 0x01
        /*0010*/ 	.byte	0x02, 0x03, 0x00, 0x00, 0x02, 0x06, 0x01, 0x00, 0x04, 0x0b, 0x08, 0x00, 0x09, 0x00, 0x00, 0x00
        /*0020*/ 	.byte	0x00, 0x00, 0x00, 0x00


//--------------------- .nv.info._Z3fftPfS_       --------------------------
	.section	.nv.info._Z3fftPfS_,"",@"SHT_CUDA_INFO"
	.sectionflags	@""
	.align	4


	//----- nvinfo : EIATTR_CUDA_API_VERSION
	.align		4
        /*0000*/ 	.byte	0x04, 0x37
        /*0002*/ 	.short	(.L_7 - .L_6)
.L_6:
        /*0004*/ 	.word	0x00000082


	//----- nvinfo : EIATTR_KPARAM_INFO
	.align		4
.L_7:
        /*0008*/ 	.byte	0x04, 0x17
        /*000a*/ 	.short	(.L_9 - .L_8)
.L_8:
        /*000c*/ 	.word	0x00000000
        /*0010*/ 	.short	0x0001
        /*0012*/ 	.short	0x0008
        /*0014*/ 	.byte	0x00, 0xf5, 0x21, 0x00


	//----- nvinfo : EIATTR_KPARAM_INFO
	.align		4
.L_9:
        /*0018*/ 	.byte	0x04, 0x17
        /*001a*/ 	.short	(.L_11 - .L_10)
.L_10:
        /*001c*/ 	.word	0x00000000
        /*0020*/ 	.short	0x0000
        /*0022*/ 	.short	0x0000
        /*0024*/ 	.byte	0x00, 0xf5, 0x21, 0x00


	//----- nvinfo : EIATTR_SPARSE_MMA_MASK
	.align		4
.L_11:
        /*0028*/ 	.byte	0x03, 0x50
        /*002a*/ 	.short	0x0000


	//----- nvinfo : EIATTR_MAXREG_COUNT
	.align		4
        /*002c*/ 	.byte	0x03, 0x1b
        /*002e*/ 	.short	0x00ff


	//----- nvinfo : EIATTR_NUM_BARRIERS
	.align		4
        /*0030*/ 	.byte	0x02, 0x4c
        /*0032*/ 	.byte	0x01
	.zero		1


	//----- nvinfo : EIATTR_MERCURY_ISA_VERSION
	.align		4
        /*0034*/ 	.byte	0x03, 0x5f
        /*0036*/ 	.short	0x0101


	//----- nvinfo : EIATTR_VRC_CTA_INIT_COUNT
	.align		4
        /*0038*/ 	.byte	0x02, 0x4a
	.zero		1
	.zero		1


	//----- nvinfo : EIATTR_EXIT_INSTR_OFFSETS
	.align		4
        /*003c*/ 	.byte	0x04, 0x1c
        /*003e*/ 	.short	(.L_13 - .L_12)


	//   ....[0]....
.L_12:
        /*0040*/ 	.word	0x00000fd0


	//----- nvinfo : EIATTR_CBANK_PARAM_SIZE
	.align		4
.L_13:
        /*0044*/ 	.byte	0x03, 0x19
        /*0046*/ 	.short	0x0010


	//----- nvinfo : EIATTR_PARAM_CBANK
	.align		4
        /*0048*/ 	.byte	0x04, 0x0a
        /*004a*/ 	.short	(.L_15 - .L_14)
	.align		4
.L_14:
        /*004c*/ 	.word	index@(.nv.constant0._Z3fftPfS_)
        /*0050*/ 	.short	0x0380
        /*0052*/ 	.short	0x0010


	//----- nvinfo : EIATTR_SW_WAR
	.align		4
.L_15:
        /*0054*/ 	.byte	0x04, 0x36
        /*0056*/ 	.short	(.L_17 - .L_16)
.L_16:
        /*0058*/ 	.word	0x00000008
.L_17:


//--------------------- .nv.callgraph             --------------------------
	.section	.nv.callgraph,"",@"SHT_CUDA_CALLGRAPH"
	.align	4
	.sectionentsize	8
	.align		4
        /*0000*/ 	.word	0x00000000
	.align		4
        /*0004*/ 	.word	0xffffffff
	.align		4
        /*0008*/ 	.word	0x00000000
	.align		4
        /*000c*/ 	.word	0xfffffffe
	.align		4
        /*0010*/ 	.word	0x00000000
	.align		4
        /*0014*/ 	.word	0xfffffffd
	.align		4
        /*0018*/ 	.word	0x00000000
	.align		4
        /*001c*/ 	.word	0xfffffffc


//--------------------- .text._Z3fftPfS_          --------------------------
	.section	.text._Z3fftPfS_,"ax",@progbits
	.align	128
        .global         _Z3fftPfS_
        .type           _Z3fftPfS_,@function
        .size           _Z3fftPfS_,(.L_x_1 - _Z3fftPfS_)
        .other          _Z3fftPfS_,@"STO_CUDA_ENTRY STV_DEFAULT"
_Z3fftPfS_:
.text._Z3fftPfS_:
[----:B------:R-:W-:Y:S01]  /*0000*/  LDC R1, c[0x0][0x37c] ;  /* 0x0000df00ff017b82 */ /* 0x000fe20000000800 */
[----:B------:R-:W0:Y:S07]  /*0010*/  S2R R21, SR_TID.X ;  /* 0x0000000000157919 */ /* 0x000e2e0000002100 */
[----:B------:R-:W0:Y:S01]  /*0020*/  LDC.64 R2, c[0x0][0x380] ;  /* 0x0000e000ff027b82 */ /* 0x000e220000000a00 */
[----:B------:R-:W1:Y:S07]  /*0030*/  LDCU.64 UR8, c[0x0][0x358] ;  /* 0x00006b00ff0877ac */ /* 0x000e6e0008000a00 */
[----:B------:R-:W2:Y:S08]  /*0040*/  LDC R15, c[0x0][0x360] ;  /* 0x0000d800ff0f7b82 */ /* 0x000eb00000000800 */
[----:B------:R-:W3:Y:S01]  /*0050*/  LDC.64 R10, c[0x0][0x388] ;  /* 0x0000e200ff0a7b82 */ /* 0x000ee20000000a00 */
[----:B0-----:R-:W-:-:S05]  /*0060*/  IMAD.WIDE.U32 R2, R21, 0x4, R2 ;  /* 0x0000000415027825 */ /* 0x001fca00078e0002 */
[----:B-1----:R-:W4:Y:S01]  /*0070*/  LDG.E R19, desc[UR8][R2.64] ;  /* 0x0000000802137981 */ /* 0x002f22000c1e1900 */
[----:B--2---:R-:W-:-:S04]  /*0080*/  IMAD.WIDE R8, R15, 0x4, R2 ;  /* 0x000000040f087825 */ /* 0x004fc800078e0202 */
[----:B---3--:R-:W-:Y:S01]  /*0090*/  IMAD.WIDE.U32 R10, R21, 0x4, R10 ;  /* 0x00000004150a7825 */ /* 0x008fe200078e000a */
[----:B------:R-:W2:Y:S03]  /*00a0*/  LDG.E R18, desc[UR8][R8.64] ;  /* 0x0000000808127981 */ /* 0x000ea6000c1e1900 */
[----:B------:R-:W-:-:S04]  /*00b0*/  IMAD.WIDE R6, R15, 0x4, R8 ;  /* 0x000000040f067825 */ /* 0x000fc800078e0208 */
[C---:B------:R-:W-:Y:S01]  /*00c0*/  IMAD.WIDE R12, R15.reuse, 0x4, R10 ;  /* 0x000000040f0c7825 */ /* 0x040fe200078e020a */
[----:B------:R-:W3:Y:S03]  /*00d0*/  LDG.E R23, desc[UR8][R6.64] ;  /* 0x0000000806177981 */ /* 0x000ee6000c1e1900 */
[----:B------:R-:W-:Y:S01]  /*00e0*/  IMAD.WIDE R4, R15, 0x4, R6 ;  /* 0x000000040f047825 */ /* 0x000fe200078e0206 */
[----:B------:R-:W5:Y:S04]  /*00f0*/  LDG.E R11, desc[UR8][R10.64] ;  /* 0x000000080a0b7981 */ /* 0x000f68000c1e1900 */
[----:B------:R0:W4:Y:S04]  /*0100*/  LDG.E R16, desc[UR8][R12.64] ;  /* 0x000000080c107981 */ /* 0x000128000c1e1900 */
[----:B------:R-:W3:Y:S01]  /*0110*/  LDG.E R25, desc[UR8][R4.64] ;  /* 0x0000000804197981 */ /* 0x000ee2000c1e1900 */
[----:B------:R-:W1:Y:S01]  /*0120*/  S2UR UR6, SR_CgaCtaId ;  /* 0x00000000000679c3 */ /* 0x000e620000008800 */
[----:B------:R-:W-:-:S02]  /*0130*/  UMOV UR4, 0x400 ;  /* 0x0000040000047882 */ /* 0x000fc40000000000 */
[----:B------:R-:W-:Y:S02]  /*0140*/  UIADD3 UR5, UPT, UPT, UR4, 0x4000, URZ ;  /* 0x0000400004057890 */ /* 0x000fe4000fffe0ff */
[----:B-1----:R-:W-:Y:S02]  /*0150*/  ULEA UR7, UR6, UR4, 0x18 ;  /* 0x0000000406077291 */ /* 0x002fe4000f8ec0ff */
[----:B------:R-:W-:-:S04]  /*0160*/  ULEA UR5, UR6, UR5, 0x18 ;  /* 0x0000000506057291 */ /* 0x000fc8000f8ec0ff */
[C---:B------:R-:W-:Y:S02]  /*0170*/  LEA R14, R21.reuse, UR7, 0x2 ;  /* 0x00000007150e7c11 */ /* 0x040fe4000f8e10ff */
[----:B------:R-:W-:Y:S02]  /*0180*/  LEA R20, R21, UR5, 0x2 ;  /* 0x0000000515147c11 */ /* 0x000fe4000f8e10ff */
[C---:B0-----:R-:W-:Y:S02]  /*0190*/  LEA R13, R15.reuse, R14, 0x2 ;  /* 0x0000000e0f0d7211 */ /* 0x041fe400078e10ff */
[C---:B------:R-:W-:Y:S02]  /*01a0*/  LEA R17, R15.reuse, R20, 0x2 ;  /* 0x000000140f117211 */ /* 0x040fe400078e10ff */
[----:B------:R-:W-:-:S04]  /*01b0*/  LEA R12, R15, R13, 0x2 ;  /* 0x0000000d0f0c7211 */ /* 0x000fc800078e10ff */
[----:B------:R-:W-:Y:S02]  /*01c0*/  LEA R0, R15, R12, 0x2 ;  /* 0x0000000c0f007211 */ /* 0x000fe400078e10ff */
[C---:B------:R-:W-:Y:S01]  /*01d0*/  LEA R15, R21.reuse, R14, 0x2 ;  /* 0x0000000e150f7211 */ /* 0x040fe200078e10ff */
[----:B------:R-:W-:Y:S01]  /*01e0*/  UIADD3 UR4, UPT, UPT, UR4, 0x2000, URZ ;  /* 0x0000200004047890 */ /* 0x000fe2000fffe0ff */
[----:B------:R-:W-:-:S03]  /*01f0*/  SHF.L.U32 R10, R21, 0x2, RZ ;  /* 0x00000002150a7819 */ /* 0x000fc600000006ff */
[----:B------:R-:W-:Y:S01]  /*0200*/  ULEA UR4, UR6, UR4, 0x18 ;  /* 0x0000000406047291 */ /* 0x000fe2000f8ec0ff */
[----:B------:R-:W-:Y:S01]  /*0210*/  LOP3.LUT R24, R10, 0xffff, RZ, 0xc0, !PT ;  /* 0x0000ffff0a187812 */ /* 0x000fe200078ec0ff */
[----:B-----5:R-:W-:Y:S04]  /*0220*/  STS [R20], R11 ;  /* 0x0000000b14007388 */ /* 0x020fe80000000800 */
[----:B----4-:R0:W-:Y:S04]  /*0230*/  STS [R17], R16 ;  /* 0x0000001011007388 */ /* 0x0101e80000000800 */
[----:B------:R-:W-:Y:S04]  /*0240*/  STS [R14], R19 ;  /* 0x000000130e007388 */ /* 0x000fe80000000800 */
[----:B--2---:R-:W-:Y:S04]  /*0250*/  STS [R13], R18 ;  /* 0x000000120d007388 */ /* 0x004fe80000000800 */
[----:B---3--:R-:W-:Y:S04]  /*0260*/  STS [R12], R23 ;  /* 0x000000170c007388 */ /* 0x008fe80000000800 */
[----:B------:R-:W-:Y:S01]  /*0270*/  STS [R0], R25 ;  /* 0x0000001900007388 */ /* 0x000fe20000000800 */
[----:B------:R-:W-:Y:S06]  /*0280*/  BAR.SYNC.DEFER_BLOCKING 0x0 ;  /* 0x0000000000007b1d */ /* 0x000fec0000010000 */
[----:B------:R-:W-:Y:S04]  /*0290*/  LDS R22, [R15] ;  /* 0x000000000f167984 */ /* 0x000fe80000000800 */
[----:B------:R-:W1:Y:S01]  /*02a0*/  LDS R27, [R15+0x1000] ;  /* 0x001000000f1b7984 */ /* 0x000e620000000800 */
[----:B0-----:R-:W-:Y:S01]  /*02b0*/  LEA R17, R24, UR4, 0x2 ;  /* 0x0000000418117c11 */ /* 0x001fe2000f8e10ff */
[----:B-1----:R-:W-:-:S05]  /*02c0*/  FADD R10, R22, R27 ;  /* 0x0000001b160a7221 */ /* 0x002fca0000000000 */
[----:B------:R-:W-:Y:S04]  /*02d0*/  STS [R17], R10 ;  /* 0x0000000a11007388 */ /* 0x000fe80000000800 */
[----:B------:R-:W-:Y:S04]  /*02e0*/  LDS R19, [R15+0x4] ;  /* 0x000004000f137984 */ /* 0x000fe80000000800 */
[----:B------:R-:W0:Y:S01]  /*02f0*/  LDS R16, [R15+0x1004] ;  /* 0x001004000f107984 */ /* 0x000e220000000800 */
[----:B------:R-:W-:Y:S01]  /*0300*/  FADD R18, R22, -R27 ;  /* 0x8000001b16127221 */ /* 0x000fe20000000000 */
[C-C-:B0-----:R-:W-:Y:S01]  /*0310*/  FADD R11, R19.reuse, R16.reuse ;  /* 0x00000010130b7221 */ /* 0x141fe20000000000 */
[----:B------:R-:W-:Y:S01]  /*0320*/  FADD R19, R19, -R16 ;  /* 0x8000001013137221 */ /* 0x000fe20000000000 */
[----:B------:R-:W-:-:S02]  /*0330*/  LEA R16, R24, UR7, 0x2 ;  /* 0x0000000718107c11 */ /* 0x000fc4000f8e10ff */
[----:B------:R-:W-:Y:S01]  /*0340*/  LEA R24, R21, R20, 0x2 ;  /* 0x0000001415187211 */ /* 0x000fe200078e10ff */
[----:B------:R-:W-:Y:S04]  /*0350*/  STS [R17+0x4], R11 ;  /* 0x0000040b11007388 */ /* 0x000fe80000000800 */
[----:B------:R-:W-:Y:S04]  /*0360*/  STS.64 [R17+0x8], R18 ;  /* 0x0000081211007388 */ /* 0x000fe80000000a00 */
[----:B------:R-:W-:Y:S04]  /*0370*/  STS.64 [R16], R10 ;  /* 0x0000000a10007388 */ /* 0x000fe80000000a00 */
[----:B------:R-:W0:Y:S04]  /*0380*/  LDS R20, [R24+0x4] ;  /* 0x0000040018147984 */ /* 0x000e280000000800 */
[----:B------:R-:W1:Y:S01]  /*0390*/  LDS R23, [R24] ;  /* 0x0000000018177984 */ /* 0x000e620000000800 */
[-C--:B0-----:R-:W-:Y:S01]  /*03a0*/  FMUL R25, R19, R20.reuse ;  /* 0x0000001413197220 */ /* 0x081fe20000400000 */
[----:B------:R-:W-:-:S03]  /*03b0*/  FMUL R20, R18, R20 ;  /* 0x0000001412147220 */ /* 0x000fc60000400000 */
[-C--:B-1----:R-:W-:Y:S01]  /*03c0*/  FFMA R22, R18, R23.reuse, R25 ;  /* 0x0000001712167223 */ /* 0x082fe20000000019 */
[----:B------:R-:W-:-:S05]  /*03d0*/  FFMA R23, R19, R23, -R20 ;  /* 0x0000001713177223 */ /* 0x000fca0000000814 */
[----:B------:R-:W-:Y:S01]  /*03e0*/  STS.64 [R16+0x8], R22 ;  /* 0x0000081610007388 */ /* 0x000fe20000000a00 */
[----:B------:R-:W-:Y:S06]  /*03f0*/  BAR.SYNC.DEFER_BLOCKING 0x0 ;  /* 0x0000000000007b1d */ /* 0x000fec0000010000 */
[----:B------:R-:W-:Y:S04]  /*0400*/  LDS R25, [R15] ;  /* 0x000000000f197984 */ /* 0x000fe80000000800 */
[----:B------:R-:W0:Y:S02]  /*0410*/  LDS R18, [R15+0x1000] ;  /* 0x001000000f127984 */ /* 0x000e240000000800 */
[----:B0-----:R-:W-:-:S05]  /*0420*/  FADD R20, R25, R18 ;  /* 0x0000001219147221 */ /* 0x001fca0000000000 */
[----:B------:R-:W-:Y:S04]  /*0430*/  STS [R17], R20 ;  /* 0x0000001411007388 */ /* 0x000fe80000000800 */
[----:B------:R-:W-:Y:S04]  /*0440*/  LDS R11, [R15+0x4] ;  /* 0x000004000f0b7984 */ /* 0x000fe80000000800 */
[----:B------:R-:W0:Y:S01]  /*0450*/  LDS R24, [R15+0x1004] ;  /* 0x001004000f187984 */ /* 0x000e220000000800 */
[----:B------:R-:W-:Y:S01]  /*0460*/  FADD R10, R25, -R18 ;  /* 0x80000012190a7221 */ /* 0x000fe20000000000 */
[----:B------:R-:W-:-:S04]  /*0470*/  SHF.L.U32 R18, R21, 0x3, RZ ;  /* 0x0000000315127819 */ /* 0x000fc800000006ff */
[----:B------:R-:W-:Y:S01]  /*0480*/  LOP3.LUT R23, R18, 0x1ff0, RZ, 0xc0, !PT ;  /* 0x00001ff012177812 */ /* 0x000fe200078ec0ff */
[C-C-:B0-----:R-:W-:Y:S01]  /*0490*/  FADD R21, R11.reuse, R24.reuse ;  /* 0x000000180b157221 */ /* 0x141fe20000000000 */
[----:B------:R-:W-:-:S04]  /*04a0*/  FADD R11, R11, -R24 ;  /* 0x800000180b0b7221 */ /* 0x000fc80000000000 */
[----:B------:R-:W-:Y:S04]  /*04b0*/  STS [R17+0x4], R21 ;  /* 0x0000041511007388 */ /* 0x000fe80000000800 */
[----:B------:R-:W-:Y:S04]  /*04c0*/  STS.64 [R17+0x8], R10 ;  /* 0x0000080a11007388 */ /* 0x000fe80000000a00 */
[----:B------:R-:W-:Y:S04]  /*04d0*/  STS.64 [R16], R20 ;  /* 0x0000001410007388 */ /* 0x000fe80000000a00 */
[----:B------:R-:W0:Y:S02]  /*04e0*/  LDS.64 R22, [R23+UR5] ;  /* 0x0000000517167984 */ /* 0x000e240008000a00 */
[-C--:B0-----:R-:W-:Y:S01]  /*04f0*/  FMUL R19, R11, R23.reuse ;  /* 0x000000170b137220 */ /* 0x081fe20000400000 */
[----:B------:R-:W-:-:S03]  /*0500*/  FMUL R26, R10, R23 ;  /* 0x000000170a1a7220 */ /* 0x000fc60000400000 */
[-C--:B------:R-:W-:Y:S01]  /*0510*/  FFMA R24, R10, R22.reuse, R19 ;  /* 0x000000160a187223 */ /* 0x080fe20000000013 */
        /* <DEDUP_REMOVED lines=10> */
[C-C-:B0-----:R-:W-:Y:S01]  /*05c0*/  FADD R23, R11.reuse, R20.reuse ;  /* 0x000000140b177221 */ /* 0x141fe20000000000 */
[----:B------:R-:W-:Y:S01]  /*05d0*/  FADD R11, R11, -R20 ;  /* 0x800000140b0b7221 */ /* 0x000fe20000000000 */
[----:B------:R-:W-:-:S03]  /*05e0*/  LOP3.LUT R20, R18, 0x1fe0, RZ, 0xc0, !PT ;  /* 0x00001fe012147812 */ /* 0x000fc600078ec0ff */
        /* <DEDUP_REMOVED lines=150> */
[----:B------:R-:W0:Y:S04]  /*0f50*/  LDS R15, [R14] ;  /* 0x000000000e0f7984 */ /* 0x000e280000000800 */
[----:B------:R-:W1:Y:S04]  /*0f60*/  LDS R13, [R13] ;  /* 0x000000000d0d7984 */ /* 0x000e680000000800 */
[----:B------:R-:W2:Y:S04]  /*0f70*/  LDS R17, [R12] ;  /* 0x000000000c117984 */ /* 0x000ea80000000800 */
[----:B------:R-:W3:Y:S04]  /*0f80*/  LDS R11, [R0] ;  /* 0x00000000000b7984 */ /* 0x000ee80000000800 */
[----:B0-----:R-:W-:Y:S04]  /*0f90*/  STG.E desc[UR8][R2.64], R15 ;  /* 0x0000000f02007986 */ /* 0x001fe8000c101908 */
[----:B-1----:R-:W-:Y:S04]  /*0fa0*/  STG.E desc[UR8][R8.64], R13 ;  /* 0x0000000d08007986 */ /* 0x002fe8000c101908 */
[----:B--2---:R-:W-:Y:S04]  /*0fb0*/  STG.E desc[UR8][R6.64], R17 ;  /* 0x0000001106007986 */ /* 0x004fe8000c101908 */
[----:B---3--:R-:W-:Y:S01]  /*0fc0*/  STG.E desc[UR8][R4.64], R11 ;  /* 0x0000000b04007986 */ /* 0x008fe2000c101908 */
[----:B------:R-:W-:Y:S05]  /*0fd0*/  EXIT ;  /* 0x000000000000794d */ /* 0x000fea0003800000 */
.L_x_0:
[----:B------:R-:W-:-:S00]  /*0fe0*/  BRA `(.L_x_0) ;  /* 0xfffffffc00fc7947 */ /* 0x000fc0000383ffff */
[----:B------:R-:W-:-:S00]  /*0ff0*/  NOP ;  /* 0x0000000000007918 */ /* 0x000fc00000000000 */
        /* <DEDUP_REMOVED lines=8> */
.L_x_1:


//--------------------- .nv.shared._Z3fftPfS_     --------------------------
	.section	.nv.shared._Z3fftPfS_,"aw",@nobits
	.sectionflags	@""
	.align	4
.nv.shared._Z3fftPfS_:
	.zero		21504


//--------------------- .nv.shared.reserved.0     --------------------------
	.section	.nv.shared.reserved.0,"aw",@nobits
	.weak		__nv_reservedSMEM_offset_0_alias
	.size		__nv_reservedSMEM_offset_0_alias, 0, 64
	.other		__nv_reservedSMEM_offset_0_alias,@"STO_CUDA_RESERVED_SHARED STV_DEFAULT"
__nv_reservedSMEM_offset_0_alias:
	.zero		0
	.zero		64


//--------------------- .nv.constant0._Z3fftPfS_  --------------------------
	.section	.nv.constant0._Z3fftPfS_,"a",@progbits
	.sectionflags	@""
	.align	4
.nv.constant0._Z3fftPfS_:
	.zero		912


//--------------------- SYMBOLS --------------------------

	.type		.nv.reservedSmem.offset0,@object
	.size		.nv.reservedSmem.offset0,0x4
	.type		.nv.reservedSmem.cap,@object
	.size		.nv.reservedSmem.cap,0x4
